	.headerflags	@"EF_CUDA_TEXMODE_UNIFIED EF_CUDA_64BIT_ADDRESS EF_CUDA_ACCELERATORS EF_CUDA_SM90 EF_CUDA_VIRTUAL_SM(EF_CUDA_SM90)"
	.elftype	@"ET_EXEC"


//--------------------- .nv.info                  --------------------------
	.section	.nv.info,"",@"SHT_CUDA_INFO"
	.align	4


	//----- nvinfo : EIATTR_REGCOUNT
	.align		4
        /*0000*/ 	.byte	0x04, 0x2f
        /*0002*/ 	.short	(.L_1 - .L_0)
	.align		4
.L_0:
        /*0004*/ 	.word	index@(triton_poi_fused__native_batch_norm_legit_no_training_convolution_relu_32)
        /*0008*/ 	.word	0x0000001e


	//----- nvinfo : EIATTR_MIN_STACK_SIZE
	.align		4
.L_1:
        /*000c*/ 	.byte	0x04, 0x12
        /*000e*/ 	.short	(.L_3 - .L_2)
	.align		4
.L_2:
        /*0010*/ 	.word	index@(triton_poi_fused__native_batch_norm_legit_no_training_convolution_relu_32)
        /*0014*/ 	.word	0x00000000


	//----- nvinfo : EIATTR_FRAME_SIZE
	.align		4
.L_3:
        /*0018*/ 	.byte	0x04, 0x11
        /*001a*/ 	.short	(.L_5 - .L_4)
	.align		4
.L_4:
        /*001c*/ 	.word	index@(triton_poi_fused__native_batch_norm_legit_no_training_convolution_relu_32)
        /*0020*/ 	.word	0x00000000


	//----- nvinfo : EIATTR_MIN_STACK_SIZE
	.align		4
.L_5:
        /*0024*/ 	.byte	0x04, 0x12
        /*0026*/ 	.short	(.L_7 - .L_6)
	.align		4
.L_6:
        /*0028*/ 	.word	index@(triton_poi_fused__native_batch_norm_legit_no_training_convolution_relu_32)
        /*002c*/ 	.word	0x00000000
.L_7:


//--------------------- .nv.info.triton_poi_fused__native_batch_norm_legit_no_training_convolution_relu_32 --------------------------
	.section	.nv.info.triton_poi_fused__native_batch_norm_legit_no_training_convolution_relu_32,"",@"SHT_CUDA_INFO"
	.sectionflags	@""
	.align	4


	//----- nvinfo : EIATTR_CUDA_API_VERSION
	.align		4
        /*0000*/ 	.byte	0x04, 0x37
        /*0002*/ 	.short	(.L_9 - .L_8)
.L_8:
        /*0004*/ 	.word	0x0000007c


	//----- nvinfo : EIATTR_KPARAM_INFO
	.align		4
.L_9:
        /*0008*/ 	.byte	0x04, 0x17
        /*000a*/ 	.short	(.L_11 - .L_10)
.L_10:
        /*000c*/ 	.word	0x00000000
        /*0010*/ 	.short	0x0003
        /*0012*/ 	.short	0x0014
        /*0014*/ 	.byte	0x00, 0xf0, 0x11, 0x00


	//----- nvinfo : EIATTR_KPARAM_INFO
	.align		4
.L_11:
        /*0018*/ 	.byte	0x04, 0x17
        /*001a*/ 	.short	(.L_13 - .L_12)
.L_12:
        /*001c*/ 	.word	0x00000000
        /*0020*/ 	.short	0x0002
        /*0022*/ 	.short	0x0010
        /*0024*/ 	.byte	0x00, 0xf0, 0x11, 0x00


	//----- nvinfo : EIATTR_KPARAM_INFO
	.align		4
.L_13:
        /*0028*/ 	.byte	0x04, 0x17
        /*002a*/ 	.short	(.L_15 - .L_14)
.L_14:
        /*002c*/ 	.word	0x00000000
        /*0030*/ 	.short	0x0001
        /*0032*/ 	.short	0x0008
        /*0034*/ 	.byte	0x00, 0xf4, 0x21, 0x00


	//----- nvinfo : EIATTR_KPARAM_INFO
	.align		4
.L_15:
        /*0038*/ 	.byte	0x04, 0x17
        /*003a*/ 	.short	(.L_17 - .L_16)
.L_16:
        /*003c*/ 	.word	0x00000000
        /*0040*/ 	.short	0x0000
        /*0042*/ 	.short	0x0000
        /*0044*/ 	.byte	0x00, 0xf4, 0x21, 0x00


	//----- nvinfo : EIATTR_SPARSE_MMA_MASK
	.align		4
.L_17:
        /*0048*/ 	.byte	0x03, 0x50
        /*004a*/ 	.short	0x0000


	//----- nvinfo : EIATTR_MAXREG_COUNT
	.align		4
        /*004c*/ 	.byte	0x03, 0x1b
        /*004e*/ 	.short	0x00ff


	//----- nvinfo : EIATTR_EXIT_INSTR_OFFSETS
	.align		4
        /*0050*/ 	.byte	0x04, 0x1c
        /*0052*/ 	.short	(.L_19 - .L_18)


	//   ....[0]....
.L_18:
        /*0054*/ 	.word	0x00000610


	//   ....[1]....
        /*0058*/ 	.word	0x00000660


	//----- nvinfo : EIATTR_REQNTID
	.align		4
.L_19:
        /*005c*/ 	.byte	0x04, 0x10
        /*005e*/ 	.short	(.L_21 - .L_20)
.L_20:
        /*0060*/ 	.word	0x00000080
        /*0064*/ 	.word	0x00000001
        /*0068*/ 	.word	0x00000001


	//----- nvinfo : EIATTR_CBANK_PARAM_SIZE
	.align		4
.L_21:
        /*006c*/ 	.byte	0x03, 0x19
        /*006e*/ 	.short	0x0018


	//----- nvinfo : EIATTR_PARAM_CBANK
	.align		4
        /*0070*/ 	.byte	0x04, 0x0a
        /*0072*/ 	.short	(.L_23 - .L_22)
	.align		4
.L_22:
        /*0074*/ 	.word	index@(.nv.constant0.triton_poi_fused__native_batch_norm_legit_no_training_convolution_relu_32)
        /*0078*/ 	.short	0x0210
        /*007a*/ 	.short	0x0018


	//----- nvinfo : EIATTR_SW_WAR
	.align		4
.L_23:
        /*007c*/ 	.byte	0x04, 0x36
        /*007e*/ 	.short	(.L_25 - .L_24)
.L_24:
        /*0080*/ 	.word	0x00000008
.L_25:


//--------------------- .nv.callgraph             --------------------------
	.section	.nv.callgraph,"",@"SHT_CUDA_CALLGRAPH"
	.align	4
	.sectionentsize	8
	.align		4
        /*0000*/ 	.word	0x00000000
	.align		4
        /*0004*/ 	.word	0xffffffff
	.align		4
        /*0008*/ 	.word	0x00000000
	.align		4
        /*000c*/ 	.word	0xfffffffe
	.align		4
        /*0010*/ 	.word	0x00000000
	.align		4
        /*0014*/ 	.word	0xfffffffd
	.align		4
        /*0018*/ 	.word	0x00000000
	.align		4
        /*001c*/ 	.word	0xfffffffc


//--------------------- .text.triton_poi_fused__native_batch_norm_legit_no_training_convolution_relu_32 --------------------------
	.section	.text.triton_poi_fused__native_batch_norm_legit_no_training_convolution_relu_32,"ax",@progbits
	.sectionflags	@"SHF_BARRIERS=1"
	.align	128
        .global         triton_poi_fused__native_batch_norm_legit_no_training_convolution_relu_32
        .type           triton_poi_fused__native_batch_norm_legit_no_training_convolution_relu_32,@function
        .size           triton_poi_fused__native_batch_norm_legit_no_training_convolution_relu_32,(.L_x_1 - triton_poi_fused__native_batch_norm_legit_no_training_convolution_relu_32)
        .other          triton_poi_fused__native_batch_norm_legit_no_training_convolution_relu_32,@"STO_CUDA_ENTRY STV_DEFAULT"
triton_poi_fused__native_batch_norm_legit_no_training_convolution_relu_32:
.text.triton_poi_fused__native_batch_norm_legit_no_training_convolution_relu_32:
[----:B------:R-:W0:Y:S01]  /*0000*/  LDC R1, c[0x0][0x28] ;  /* 0x00000a00ff017b82 */ /* 0x000e220000000800 */
[----:B------:R-:W1:Y:S07]  /*0010*/  S2R R0, SR_CTAID.X ;  /* 0x0000000000007919 */ /* 0x000e6e0000002500 */
[----:B------:R-:W2:Y:S01]  /*0020*/  LDC.64 R14, c[0x0][0x210] ;  /* 0x00008400ff0e7b82 */ /* 0x000ea20000000a00 */
[----:B------:R-:W-:Y:S01]  /*0030*/  IMAD.MOV.U32 R19, RZ, RZ, RZ ;  /* 0x000000ffff137224 */ /* 0x000fe200078e00ff */
[----:B------:R-:W-:Y:S01]  /*0040*/  ULDC.64 UR6, c[0x0][0x208] ;  /* 0x0000820000067ab9 */ /* 0x000fe20000000a00 */
[----:B------:R-:W3:Y:S01]  /*0050*/  S2R R17, SR_TID.X ;  /* 0x0000000000117919 */ /* 0x000ee20000002100 */
[----:B------:R-:W4:Y:S01]  /*0060*/  S2R R18, SR_CTAID.Y ;  /* 0x0000000000127919 */ /* 0x000f220000002600 */
[----:B------:R-:W-:-:S02]  /*0070*/  IMAD.MOV.U32 R20, RZ, RZ, RZ ;  /* 0x000000ffff147224 */ /* 0x000fc400078e00ff */
[----:B-1----:R-:W-:Y:S01]  /*0080*/  IMAD.SHL.U32 R0, R0, 0x8, RZ ;  /* 0x0000000800007824 */ /* 0x002fe200078e00ff */
[----:B---3--:R-:W-:-:S04]  /*0090*/  SHF.R.U32.HI R21, RZ, 0x3, R17 ;  /* 0x00000003ff157819 */ /* 0x008fc80000011611 */
[----:B------:R-:W-:Y:S01]  /*00a0*/  LOP3.LUT R6, R0, 0x7, R17, 0xf8, !PT ;  /* 0x0000000700067812 */ /* 0x000fe200078ef811 */
[----:B----4-:R-:W-:Y:S01]  /*00b0*/  IMAD.SHL.U32 R16, R18, 0x80, RZ ;  /* 0x0000008012107824 */ /* 0x010fe200078e00ff */
[----:B------:R-:W-:Y:S02]  /*00c0*/  SGXT.U32 R21, R21, 0x4 ;  /* 0x000000041515781a */ /* 0x000fe40000000000 */
[----:B------:R-:W-:Y:S02]  /*00d0*/  ISETP.GE.AND P0, PT, R6, 0x7, PT ;  /* 0x000000070600780c */ /* 0x000fe40003f06270 */
[----:B------:R-:W-:Y:S02]  /*00e0*/  LOP3.LUT R2, R16, R21, RZ, 0xfc, !PT ;  /* 0x0000001510027212 */ /* 0x000fe400078efcff */
[----:B------:R-:W-:Y:S02]  /*00f0*/  LOP3.LUT R3, R16, 0x10, R21, 0xfe, !PT ;  /* 0x0000001010037812 */ /* 0x000fe400078efe15 */
[----:B------:R-:W-:Y:S01]  /*0100*/  LOP3.LUT R4, R16, 0x20, R21, 0xfe, !PT ;  /* 0x0000002010047812 */ /* 0x000fe200078efe15 */
[--C-:B------:R-:W-:Y:S01]  /*0110*/  IMAD R27, R2, 0x7, R6.reuse ;  /* 0x00000007021b7824 */ /* 0x100fe200078e0206 */
[----:B------:R-:W-:Y:S01]  /*0120*/  LOP3.LUT R7, R16, 0x30, R21, 0xfe, !PT ;  /* 0x0000003010077812 */ /* 0x000fe200078efe15 */
[--C-:B------:R-:W-:Y:S01]  /*0130*/  IMAD R3, R3, 0x7, R6.reuse ;  /* 0x0000000703037824 */ /* 0x100fe200078e0206 */
[----:B------:R-:W-:Y:S01]  /*0140*/  LOP3.LUT R9, R16, 0x40, R21, 0xfe, !PT ;  /* 0x0000004010097812 */ /* 0x000fe200078efe15 */
[--C-:B------:R-:W-:Y:S01]  /*0150*/  IMAD R5, R4, 0x7, R6.reuse ;  /* 0x0000000704057824 */ /* 0x100fe200078e0206 */
[----:B------:R-:W-:Y:S01]  /*0160*/  LOP3.LUT R11, R16, 0x50, R21, 0xfe, !PT ;  /* 0x00000050100b7812 */ /* 0x000fe200078efe15 */
[----:B------:R-:W-:Y:S01]  /*0170*/  IMAD R7, R7, 0x7, R6 ;  /* 0x0000000707077824 */ /* 0x000fe200078e0206 */
[----:B------:R-:W-:Y:S01]  /*0180*/  LOP3.LUT R13, R16, 0x60, R21, 0xfe, !PT ;  /* 0x00000060100d7812 */ /* 0x000fe200078efe15 */
[----:B--2---:R-:W-:Y:S01]  /*0190*/  IMAD.WIDE R26, R27, 0x4, R14 ;  /* 0x000000041b1a7825 */ /* 0x004fe200078e020e */
[----:B------:R-:W-:-:S03]  /*01a0*/  LOP3.LUT R23, R16, 0x70, R21, 0xfe, !PT ;  /* 0x0000007010177812 */ /* 0x000fc600078efe15 */
[--C-:B------:R-:W-:Y:S01]  /*01b0*/  IMAD R9, R9, 0x7, R6.reuse ;  /* 0x0000000709097824 */ /* 0x100fe200078e0206 */
[----:B------:R1:W2:Y:S01]  /*01c0*/  @!P0 LDG.E.EL R19, desc[UR6][R26.64] ;  /* 0x000000061a138981 */ /* 0x0002a2000c2e1900 */
[--C-:B------:R-:W-:Y:S02]  /*01d0*/  IMAD R11, R11, 0x7, R6.reuse ;  /* 0x000000070b0b7824 */ /* 0x100fe400078e0206 */
[--C-:B------:R-:W-:Y:S02]  /*01e0*/  IMAD R13, R13, 0x7, R6.reuse ;  /* 0x000000070d0d7824 */ /* 0x100fe400078e0206 */
[----:B------:R-:W-:Y:S02]  /*01f0*/  IMAD R23, R23, 0x7, R6 ;  /* 0x0000000717177824 */ /* 0x000fe400078e0206 */
[----:B------:R-:W-:Y:S01]  /*0200*/  IMAD.WIDE R2, R3, 0x4, R14 ;  /* 0x0000000403027825 */ /* 0x000fe200078e020e */
[----:B------:R-:W-:-:S03]  /*0210*/  CS2R R24, SRZ ;  /* 0x0000000000187805 */ /* 0x000fc6000001ff00 */
[--C-:B------:R-:W-:Y:S01]  /*0220*/  IMAD.WIDE R4, R5, 0x4, R14.reuse ;  /* 0x0000000405047825 */ /* 0x100fe200078e020e */
[----:B-1----:R-:W-:Y:S01]  /*0230*/  CS2R R26, SRZ ;  /* 0x00000000001a7805 */ /* 0x002fe2000001ff00 */
[----:B------:R1:W3:Y:S02]  /*0240*/  @!P0 LDG.E.EL R20, desc[UR6][R2.64] ;  /* 0x0000000602148981 */ /* 0x0002e4000c2e1900 */
[----:B------:R-:W-:-:S04]  /*0250*/  IMAD.WIDE R6, R7, 0x4, R14 ;  /* 0x0000000407067825 */ /* 0x000fc800078e020e */
[--C-:B------:R-:W-:Y:S01]  /*0260*/  IMAD.WIDE R8, R9, 0x4, R14.reuse ;  /* 0x0000000409087825 */ /* 0x100fe200078e020e */
[----:B------:R-:W4:Y:S03]  /*0270*/  @!P0 LDG.E.EL R24, desc[UR6][R6.64] ;  /* 0x0000000606188981 */ /* 0x000f26000c2e1900 */
[----:B------:R-:W-:-:S04]  /*0280*/  IMAD.WIDE R10, R11, 0x4, R14 ;  /* 0x000000040b0a7825 */ /* 0x000fc800078e020e */
[--C-:B------:R-:W-:Y:S01]  /*0290*/  IMAD.WIDE R12, R13, 0x4, R14.reuse ;  /* 0x000000040d0c7825 */ /* 0x100fe200078e020e */
[----:B------:R-:W5:Y:S03]  /*02a0*/  @!P0 LDG.E.EL R25, desc[UR6][R10.64] ;  /* 0x000000060a198981 */ /* 0x000f66000c2e1900 */
[----:B------:R-:W-:Y:S01]  /*02b0*/  IMAD.WIDE R14, R23, 0x4, R14 ;  /* 0x00000004170e7825 */ /* 0x000fe200078e020e */
[----:B------:R-:W5:Y:S03]  /*02c0*/  @!P0 LDG.E.EL R27, desc[UR6][R12.64] ;  /* 0x000000060c1b8981 */ /* 0x000f66000c2e1900 */
[----:B------:R-:W-:Y:S01]  /*02d0*/  IMAD.MOV.U32 R22, RZ, RZ, RZ ;  /* 0x000000ffff167224 */ /* 0x000fe200078e00ff */
[----:B------:R-:W5:Y:S01]  /*02e0*/  @!P0 LDG.E.EL R26, desc[UR6][R14.64] ;  /* 0x000000060e1a8981 */ /* 0x000f62000c2e1900 */
[----:B------:R-:W-:-:S04]  /*02f0*/  IMAD.MOV.U32 R23, RZ, RZ, RZ ;  /* 0x000000ffff177224 */ /* 0x000fc800078e00ff */
[----:B------:R-:W5:Y:S04]  /*0300*/  @!P0 LDG.E.EL R22, desc[UR6][R4.64] ;  /* 0x0000000604168981 */ /* 0x000f68000c2e1900 */
[----:B------:R1:W5:Y:S01]  /*0310*/  @!P0 LDG.E.EL R23, desc[UR6][R8.64] ;  /* 0x0000000608178981 */ /* 0x000362000c2e1900 */
[----:B------:R-:W1:Y:S02]  /*0320*/  S2UR UR5, SR_CgaCtaId ;  /* 0x00000000000579c3 */ /* 0x000e640000008800 */
[----:B-1----:R-:W-:Y:S01]  /*0330*/  IMAD.SHL.U32 R2, R17, 0x80, RZ ;  /* 0x0000008011027824 */ /* 0x002fe200078e00ff */
[----:B------:R-:W-:-:S04]  /*0340*/  UMOV UR4, 0x400 ;  /* 0x0000040000047882 */ /* 0x000fc80000000000 */
[----:B------:R-:W-:-:S04]  /*0350*/  LOP3.LUT R2, R2, 0x380, RZ, 0xc0, !PT ;  /* 0x0000038002027812 */ /* 0x000fc800078ec0ff */
[----:B------:R-:W-:Y:S01]  /*0360*/  LOP3.LUT R21, R2, R21, RZ, 0xfc, !PT ;  /* 0x0000001502157212 */ /* 0x000fe200078efcff */
[----:B0-----:R-:W-:-:S06]  /*0370*/  UPRMT UR4, UR5, 0x654, UR4 ;  /* 0x0000065405047896 */ /* 0x001fcc0008000004 */
[----:B------:R-:W-:-:S05]  /*0380*/  LEA.HI R2, R2, UR4, RZ, 0x1d ;  /* 0x0000000402027c11 */ /* 0x000fca000f8fe8ff */
[----:B------:R-:W-:Y:S01]  /*0390*/  IMAD R21, R21, 0x4, R2 ;  /* 0x0000000415157824 */ /* 0x000fe200078e0202 */
[----:B------:R-:W-:Y:S01]  /*03a0*/  SHF.R.U32.HI R2, RZ, 0x1, R17 ;  /* 0x00000001ff027819 */ /* 0x000fe20000011611 */
[----:B------:R-:W-:-:S03]  /*03b0*/  IMAD.SHL.U32 R3, R17, 0x4, RZ ;  /* 0x0000000411037824 */ /* 0x000fc600078e00ff */
[----:B------:R-:W-:Y:S02]  /*03c0*/  LOP3.LUT R2, R2, 0x30, RZ, 0xc0, !PT ;  /* 0x0000003002027812 */ /* 0x000fe400078ec0ff */
[----:B------:R-:W-:-:S03]  /*03d0*/  LOP3.LUT R8, R3, 0x1fc, RZ, 0xc0, !PT ;  /* 0x000001fc03087812 */ /* 0x000fc600078ec0ff */
[----:B------:R-:W-:-:S04]  /*03e0*/  VIADD R5, R2, UR4 ;  /* 0x0000000402057c36 */ /* 0x000fc80008000000 */
[----:B------:R-:W-:Y:S01]  /*03f0*/  IMAD R5, R8, 0x4, R5 ;  /* 0x0000000408057824 */ /* 0x000fe200078e0205 */
[----:B------:R-:W-:Y:S02]  /*0400*/  SHF.R.S32.HI R18, RZ, 0x18, R18 ;  /* 0x00000018ff127819 */ /* 0x000fe40000011412 */
[----:B------:R-:W-:Y:S02]  /*0410*/  LOP3.LUT R16, R16, 0x7c, R3, 0xf8, !PT ;  /* 0x0000007c10107812 */ /* 0x000fe400078ef803 */
[----:B------:R-:W-:-:S04]  /*0420*/  SGXT R3, R18, 0x1 ;  /* 0x000000011203781a */ /* 0x000fc80000000200 */
[----:B------:R-:W-:Y:S02]  /*0430*/  LEA.HI R10, R3, R16, RZ, 0x7 ;  /* 0x00000010030a7211 */ /* 0x000fe400078f38ff */
[----:B------:R-:W0:Y:S02]  /*0440*/  LDC.64 R2, c[0x0][0x218] ;  /* 0x00008600ff027b82 */ /* 0x000e240000000a00 */
[----:B------:R-:W-:Y:S02]  /*0450*/  LOP3.LUT R9, R10, 0xffffff80, RZ, 0xc0, !PT ;  /* 0xffffff800a097812 */ /* 0x000fe400078ec0ff */
[----:B------:R-:W-:-:S03]  /*0460*/  SHF.R.U32.HI R17, RZ, 0x5, R17 ;  /* 0x00000005ff117819 */ /* 0x000fc60000011611 */
[----:B------:R-:W-:Y:S01]  /*0470*/  IMAD.IADD R11, R16, 0x1, -R9 ;  /* 0x00000001100b7824 */ /* 0x000fe200078e0a09 */
[----:B------:R-:W-:Y:S02]  /*0480*/  SGXT.U32 R9, R17, 0x2 ;  /* 0x000000021109781a */ /* 0x000fe40000000000 */
[----:B------:R-:W-:Y:S02]  /*0490*/  SHF.R.S32.HI R10, RZ, 0x7, R10 ;  /* 0x00000007ff0a7819 */ /* 0x000fe4000001140a */
[----:B------:R-:W-:Y:S02]  /*04a0*/  LOP3.LUT R9, R0, R9, RZ, 0xfc, !PT ;  /* 0x0000000900097212 */ /* 0x000fe400078efcff */
[----:B------:R-:W-:Y:S02]  /*04b0*/  LOP3.LUT R13, R8, 0x200, RZ, 0xfc, !PT ;  /* 0x00000200080d7812 */ /* 0x000fe400078efcff */
[C---:B------:R-:W-:Y:S01]  /*04c0*/  LOP3.LUT R0, R9.reuse, 0x4, RZ, 0xfc, !PT ;  /* 0x0000000409007812 */ /* 0x040fe200078efcff */
[----:B------:R-:W-:Y:S01]  /*04d0*/  IMAD R12, R10, 0x380, R11 ;  /* 0x000003800a0c7824 */ /* 0x000fe200078e020b */
[----:B------:R-:W-:-:S02]  /*04e0*/  ISETP.GE.AND P1, PT, R9, 0x7, PT ;  /* 0x000000070900780c */ /* 0x000fc40003f26270 */
[----:B------:R-:W-:Y:S01]  /*04f0*/  ISETP.GE.AND P0, PT, R0, 0x7, PT ;  /* 0x000000070000780c */ /* 0x000fe20003f06270 */
[----:B------:R-:W-:Y:S01]  /*0500*/  IMAD R11, R9, 0x80, R12 ;  /* 0x00000080090b7824 */ /* 0x000fe200078e020c */
[----:B------:R-:W-:-:S03]  /*0510*/  SHF.R.U32.HI R13, RZ, 0x3, R13 ;  /* 0x00000003ff0d7819 */ /* 0x000fc6000001160d */
[----:B0-----:R-:W-:Y:S01]  /*0520*/  IMAD.WIDE R10, R11, 0x4, R2 ;  /* 0x000000040b0a7825 */ /* 0x001fe200078e0202 */
[----:B------:R-:W-:-:S05]  /*0530*/  LOP3.LUT R13, R13, 0x70, RZ, 0xc0, !PT ;  /* 0x000000700d0d7812 */ /* 0x000fca00078ec0ff */
[----:B------:R-:W-:-:S04]  /*0540*/  VIADD R13, R13, UR4 ;  /* 0x000000040d0d7c36 */ /* 0x000fc80008000000 */
[----:B------:R-:W-:Y:S01]  /*0550*/  IMAD R13, R8, 0x4, R13 ;  /* 0x00000004080d7824 */ /* 0x000fe200078e020d */
[----:B--2---:R-:W-:Y:S04]  /*0560*/  STS [R21], R19 ;  /* 0x0000001315007388 */ /* 0x004fe80000000800 */
[----:B---3--:R-:W-:Y:S04]  /*0570*/  STS [R21+0x40], R20 ;  /* 0x0000401415007388 */ /* 0x008fe80000000800 */
[----:B----4-:R-:W-:Y:S04]  /*0580*/  STS [R21+0xc0], R24 ;  /* 0x0000c01815007388 */ /* 0x010fe80000000800 */
[----:B-----5:R-:W-:Y:S04]  /*0590*/  STS [R21+0x140], R25 ;  /* 0x0001401915007388 */ /* 0x020fe80000000800 */
[----:B------:R-:W-:Y:S04]  /*05a0*/  STS [R21+0x180], R27 ;  /* 0x0001801b15007388 */ /* 0x000fe80000000800 */
[----:B------:R-:W-:Y:S04]  /*05b0*/  STS [R21+0x1c0], R26 ;  /* 0x0001c01a15007388 */ /* 0x000fe80000000800 */
[----:B------:R-:W-:Y:S04]  /*05c0*/  STS [R21+0x80], R22 ;  /* 0x0000801615007388 */ /* 0x000fe80000000800 */
[----:B------:R-:W-:Y:S01]  /*05d0*/  STS [R21+0x100], R23 ;  /* 0x0001001715007388 */ /* 0x000fe20000000800 */
[----:B------:R-:W-:Y:S06]  /*05e0*/  BAR.SYNC.DEFER_BLOCKING 0x0 ;  /* 0x0000000000007b1d */ /* 0x000fec0000010000 */
[----:B------:R-:W0:Y:S04]  /*05f0*/  LDS.128 R4, [R5] ;  /* 0x0000000005047984 */ /* 0x000e280000000c00 */
[----:B0-----:R0:W-:Y:S02]  /*0600*/  @!P1 STG.E.128 desc[UR6][R10.64], R4 ;  /* 0x000000040a009986 */ /* 0x0011e4000c101d06 */
[----:B0-----:R-:W-:Y:S05]  /*0610*/  @P0 EXIT ;  /* 0x000000000000094d */ /* 0x001fea0003800000 */
[----:B0-----:R-:W0:Y:S01]  /*0620*/  LDS.128 R8, [R13+0x800] ;  /* 0x000800000d087984 */ /* 0x001e220000000c00 */
[----:B------:R-:W-:-:S04]  /*0630*/  IMAD R5, R0, 0x80, R12 ;  /* 0x0000008000057824 */ /* 0x000fc800078e020c */
[----:B------:R-:W-:-:S05]  /*0640*/  IMAD.WIDE R2, R5, 0x4, R2 ;  /* 0x0000000405027825 */ /* 0x000fca00078e0202 */
[----:B0-----:R-:W-:Y:S01]  /*0650*/  STG.E.128 desc[UR6][R2.64], R8 ;  /* 0x0000000802007986 */ /* 0x001fe2000c101d06 */
[----:B------:R-:W-:Y:S05]  /*0660*/  EXIT ;  /* 0x000000000000794d */ /* 0x000fea0003800000 */
.L_x_0:
[----:B------:R-:W-:-:S00]  /*0670*/  BRA `(.L_x_0) ;  /* 0xfffffffc00fc7947 */ /* 0x000fc0000383ffff */
[----:B------:R-:W-:-:S00]  /*0680*/  NOP ;  /* 0x0000000000007918 */ /* 0x000fc00000000000 */
[----:B------:R-:W-:-:S00]  /*0690*/  NOP ;  /* 0x0000000000007918 */ /* 0x000fc00000000000 */
[----:B------:R-:W-:-:S00]  /*06a0*/  NOP ;  /* 0x0000000000007918 */ /* 0x000fc00000000000 */
[----:B------:R-:W-:-:S00]  /*06b0*/  NOP ;  /* 0x0000000000007918 */ /* 0x000fc00000000000 */
[----:B------:R-:W-:-:S00]  /*06c0*/  NOP ;  /* 0x0000000000007918 */ /* 0x000fc00000000000 */
[----:B------:R-:W-:-:S00]  /*06d0*/  NOP ;  /* 0x0000000000007918 */ /* 0x000fc00000000000 */
[----:B------:R-:W-:-:S00]  /*06e0*/  NOP ;  /* 0x0000000000007918 */ /* 0x000fc00000000000 */
[----:B------:R-:W-:-:S00]  /*06f0*/  NOP ;  /* 0x0000000000007918 */ /* 0x000fc00000000000 */
.L_x_1:


//--------------------- .nv.shared.triton_poi_fused__native_batch_norm_legit_no_training_convolution_relu_32 --------------------------
	.section	.nv.shared.triton_poi_fused__native_batch_norm_legit_no_training_convolution_relu_32,"aw",@nobits
	.sectionflags	@""
	.align	16
	.zero		1024


//--------------------- .nv.constant0.triton_poi_fused__native_batch_norm_legit_no_training_convolution_relu_32 --------------------------
	.section	.nv.constant0.triton_poi_fused__native_batch_norm_legit_no_training_convolution_relu_32,"a",@progbits
	.sectionflags	@""
	.align	4
.nv.constant0.triton_poi_fused__native_batch_norm_legit_no_training_convolution_relu_32:
	.zero		552
